//
// Generated by NVIDIA NVVM Compiler
//
// Compiler Build ID: CL-36424714
// Cuda compilation tools, release 13.0, V13.0.88
// Based on NVVM 20.0.0
//

.version 9.0
.target sm_100
.address_size 64

	// .globl	_Z7IntProdPiS_S_
// _ZZ7IntProdPiS_S_E11accumResult has been demoted

.visible .entry _Z7IntProdPiS_S_(
	.param .u64 .ptr .align 1 _Z7IntProdPiS_S__param_0,
	.param .u64 .ptr .align 1 _Z7IntProdPiS_S__param_1,
	.param .u64 .ptr .align 1 _Z7IntProdPiS_S__param_2
)
{
	.reg .pred 	%p<2>;
	.reg .b32 	%r<10>;
	.reg .b64 	%rd<9>;
	.reg .b64 	%fd<30>;
	// demoted variable
	.shared .align 8 .b8 _ZZ7IntProdPiS_S_E11accumResult[4096];
	ld.param.u64 	%rd1, [_Z7IntProdPiS_S__param_0];
	ld.param.u64 	%rd2, [_Z7IntProdPiS_S__param_1];
	cvta.to.global.u64 	%rd3, %rd2;
	mov.u32 	%r1, %ctaid.x;
	mov.u32 	%r2, %ntid.x;
	mov.u32 	%r3, %tid.x;
	mad.lo.s32 	%r4, %r1, %r2, %r3;
	mul.wide.s32 	%rd4, %r4, 4;
	add.s64 	%rd5, %rd3, %rd4;
	ld.global.u32 	%r5, [%rd5];
	cvt.rn.f64.s32 	%fd1, %r5;
	shl.b32 	%r6, %r3, 3;
	mov.u32 	%r7, _ZZ7IntProdPiS_S_E11accumResult;
	add.s32 	%r8, %r7, %r6;
	st.shared.f64 	[%r8], %fd1;
	bar.sync 	0;
	ld.shared.f64 	%fd2, [%r8+2048];
	ld.shared.f64 	%fd3, [%r8];
	add.f64 	%fd4, %fd2, %fd3;
	st.shared.f64 	[%r8], %fd4;
	bar.sync 	0;
	ld.shared.f64 	%fd5, [%r8+1024];
	ld.shared.f64 	%fd6, [%r8];
	add.f64 	%fd7, %fd5, %fd6;
	st.shared.f64 	[%r8], %fd7;
	bar.sync 	0;
	ld.shared.f64 	%fd8, [%r8+512];
	ld.shared.f64 	%fd9, [%r8];
	add.f64 	%fd10, %fd8, %fd9;
	st.shared.f64 	[%r8], %fd10;
	bar.sync 	0;
	ld.shared.f64 	%fd11, [%r8+256];
	ld.shared.f64 	%fd12, [%r8];
	add.f64 	%fd13, %fd11, %fd12;
	st.shared.f64 	[%r8], %fd13;
	bar.sync 	0;
	ld.shared.f64 	%fd14, [%r8+128];
	ld.shared.f64 	%fd15, [%r8];
	add.f64 	%fd16, %fd14, %fd15;
	st.shared.f64 	[%r8], %fd16;
	bar.sync 	0;
	ld.shared.f64 	%fd17, [%r8+64];
	ld.shared.f64 	%fd18, [%r8];
	add.f64 	%fd19, %fd17, %fd18;
	st.shared.f64 	[%r8], %fd19;
	bar.sync 	0;
	ld.shared.f64 	%fd20, [%r8+32];
	ld.shared.f64 	%fd21, [%r8];
	add.f64 	%fd22, %fd20, %fd21;
	st.shared.f64 	[%r8], %fd22;
	bar.sync 	0;
	ld.shared.f64 	%fd23, [%r8+16];
	ld.shared.f64 	%fd24, [%r8];
	add.f64 	%fd25, %fd23, %fd24;
	st.shared.f64 	[%r8], %fd25;
	bar.sync 	0;
	ld.shared.f64 	%fd26, [%r8+8];
	ld.shared.f64 	%fd27, [%r8];
	add.f64 	%fd28, %fd26, %fd27;
	st.shared.f64 	[%r8], %fd28;
	setp.ne.s32 	%p1, %r3, 0;
	@%p1 bra 	$L__BB0_2;
	cvta.to.global.u64 	%rd6, %rd1;
	ld.shared.f64 	%fd29, [_ZZ7IntProdPiS_S_E11accumResult];
	cvt.rzi.s32.f64 	%r9, %fd29;
	mul.wide.u32 	%rd7, %r1, 4;
	add.s64 	%rd8, %rd6, %rd7;
	st.global.u32 	[%rd8], %r9;
$L__BB0_2:
	ret;

}
	// .globl	_Z14suma_2_enterosPiS_S_
.visible .entry _Z14suma_2_enterosPiS_S_(
	.param .u64 .ptr .align 1 _Z14suma_2_enterosPiS_S__param_0,
	.param .u64 .ptr .align 1 _Z14suma_2_enterosPiS_S__param_1,
	.param .u64 .ptr .align 1 _Z14suma_2_enterosPiS_S__param_2
)
{
	.reg .b32 	%r<17>;
	.reg .b64 	%rd<11>;

	ld.param.u64 	%rd1, [_Z14suma_2_enterosPiS_S__param_0];
	ld.param.u64 	%rd2, [_Z14suma_2_enterosPiS_S__param_1];
	ld.param.u64 	%rd3, [_Z14suma_2_enterosPiS_S__param_2];
	cvta.to.global.u64 	%rd4, %rd3;
	cvta.to.global.u64 	%rd5, %rd2;
	cvta.to.global.u64 	%rd6, %rd1;
	mov.u32 	%r1, %ctaid.y;
	mov.u32 	%r2, %nctaid.x;
	mov.u32 	%r3, %ctaid.x;
	mad.lo.s32 	%r4, %r1, %r2, %r3;
	mov.u32 	%r5, %ntid.z;
	mov.u32 	%r6, %ntid.y;
	mov.u32 	%r7, %ntid.x;
	mov.u32 	%r8, %tid.z;
	mov.u32 	%r9, %tid.y;
	mov.u32 	%r10, %tid.x;
	mad.lo.s32 	%r11, %r4, %r5, %r8;
	mad.lo.s32 	%r12, %r11, %r6, %r9;
	mad.lo.s32 	%r13, %r12, %r7, %r10;
	mul.wide.s32 	%rd7, %r13, 4;
	add.s64 	%rd8, %rd6, %rd7;
	ld.global.u32 	%r14, [%rd8];
	add.s64 	%rd9, %rd5, %rd7;
	ld.global.u32 	%r15, [%rd9];
	add.s32 	%r16, %r15, %r14;
	add.s64 	%rd10, %rd4, %rd7;
	st.global.u32 	[%rd10], %r16;
	ret;

}


// ===== COMPILED SASS (sm_100) =====

	.target	sm_100

	.elftype	@"ET_EXEC"


//--------------------- .note.nv.tkinfo           --------------------------
	.section	.note.nv.tkinfo,"",@"SHT_NOTE"
	.sectionflags	@"SHF_NOTE_NV_TKINFO"
	.tkinfo
        /*0018*/ 	.word	0x00000002
        /*0030*/ 	.string	""
        /*0030*/ 	.string	"ptxas"
        /*0030*/ 	.string	"Cuda compilation tools, release 13.0, V13.0.88"
        /*0030*/ 	.string	"Build cuda_13.0.r13.0/compiler.36424714_0"
        /*0030*/ 	.string	"-arch sm_100 -m 64 "



//--------------------- .note.nv.cuinfo           --------------------------
	.section	.note.nv.cuinfo,"",@"SHT_NOTE"
	.sectionflags	@"SHF_NOTE_NV_CUINFO"
        /*0018*/ 	.short	0x0002
        /*001a*/ 	.short	0x0064
        /*001c*/ 	.short	0x0082
	.zero		2


//--------------------- .nv.info                  --------------------------
	.section	.nv.info,"",@"SHT_CUDA_INFO"
	.align	4


	//----- nvinfo : EIATTR_REGCOUNT
	.align		4
        /*0000*/ 	.byte	0x04, 0x2f
        /*0002*/ 	.short	(.L_1 - .L_0)
	.align		4
.L_0:
        /*0004*/ 	.word	index@(_Z7IntProdPiS_S_)
        /*0008*/ 	.word	0x0000000e


	//----- nvinfo : EIATTR_FRAME_SIZE
	.align		4
.L_1:
        /*000c*/ 	.byte	0x04, 0x11
        /*000e*/ 	.short	(.L_3 - .L_2)
	.align		4
.L_2:
        /*0010*/ 	.word	index@(_Z7IntProdPiS_S_)
        /*0014*/ 	.word	0x00000000


	//----- nvinfo : EIATTR_REGCOUNT
	.align		4
.L_3:
        /*0018*/ 	.byte	0x04, 0x2f
        /*001a*/ 	.short	(.L_5 - .L_4)
	.align		4
.L_4:
        /*001c*/ 	.word	index@(_Z14suma_2_enterosPiS_S_)
        /*0020*/ 	.word	0x0000000e


	//----- nvinfo : EIATTR_FRAME_SIZE
	.align		4
.L_5:
        /*0024*/ 	.byte	0x04, 0x11
        /*0026*/ 	.short	(.L_7 - .L_6)
	.align		4
.L_6:
        /*0028*/ 	.word	index@(_Z14suma_2_enterosPiS_S_)
        /*002c*/ 	.word	0x00000000


	//----- nvinfo : EIATTR_MIN_STACK_SIZE
	.align		4
.L_7:
        /*0030*/ 	.byte	0x04, 0x12
        /*0032*/ 	.short	(.L_9 - .L_8)
	.align		4
.L_8:
        /*0034*/ 	.word	index@(_Z14suma_2_enterosPiS_S_)
        /*0038*/ 	.word	0x00000000


	//----- nvinfo : EIATTR_MIN_STACK_SIZE
	.align		4
.L_9:
        /*003c*/ 	.byte	0x04, 0x12
        /*003e*/ 	.short	(.L_11 - .L_10)
	.align		4
.L_10:
        /*0040*/ 	.word	index@(_Z7IntProdPiS_S_)
        /*0044*/ 	.word	0x00000000
.L_11:


//--------------------- .nv.compat                --------------------------
	.section	.nv.compat,"",@"SHT_CUDA_COMPAT_INFO"
	.align	4
        /*0000*/ 	.byte	0x02, 0x09, 0x00, 0x00, 0x02, 0x02, 0x01, 0x00, 0x02, 0x05, 0x05, 0x00, 0x03, 0x07, 0x01, 0x01
        /*0010*/ 	.byte	0x02, 0x03, 0x00, 0x00, 0x02, 0x06, 0x01, 0x00, 0x04, 0x0b, 0x08, 0x00, 0x01, 0x00, 0x00, 0x00
        /*0020*/ 	.byte	0x00, 0x00, 0x00, 0x00


//--------------------- .nv.info._Z14suma_2_enterosPiS_S_ --------------------------
	.section	.nv.info._Z14suma_2_enterosPiS_S_,"",@"SHT_CUDA_INFO"
	.sectionflags	@""
	.align	4


	//----- nvinfo : EIATTR_CUDA_API_VERSION
	.align		4
        /*0000*/ 	.byte	0x04, 0x37
        /*0002*/ 	.short	(.L_13 - .L_12)
.L_12:
        /*0004*/ 	.word	0x00000082


	//----- nvinfo : EIATTR_KPARAM_INFO
	.align		4
.L_13:
        /*0008*/ 	.byte	0x04, 0x17
        /*000a*/ 	.short	(.L_15 - .L_14)
.L_14:
        /*000c*/ 	.word	0x00000000
        /*0010*/ 	.short	0x0002
        /*0012*/ 	.short	0x0010
        /*0014*/ 	.byte	0x00, 0xf5, 0x21, 0x00


	//----- nvinfo : EIATTR_KPARAM_INFO
	.align		4
.L_15:
        /*0018*/ 	.byte	0x04, 0x17
        /*001a*/ 	.short	(.L_17 - .L_16)
.L_16:
        /*001c*/ 	.word	0x00000000
        /*0020*/ 	.short	0x0001
        /*0022*/ 	.short	0x0008
        /*0024*/ 	.byte	0x00, 0xf5, 0x21, 0x00


	//----- nvinfo : EIATTR_KPARAM_INFO
	.align		4
.L_17:
        /*0028*/ 	.byte	0x04, 0x17
        /*002a*/ 	.short	(.L_19 - .L_18)
.L_18:
        /*002c*/ 	.word	0x00000000
        /*0030*/ 	.short	0x0000
        /*0032*/ 	.short	0x0000
        /*0034*/ 	.byte	0x00, 0xf5, 0x21, 0x00


	//----- nvinfo : EIATTR_SPARSE_MMA_MASK
	.align		4
.L_19:
        /*0038*/ 	.byte	0x03, 0x50
        /*003a*/ 	.short	0x0000


	//----- nvinfo : EIATTR_MAXREG_COUNT
	.align		4
        /*003c*/ 	.byte	0x03, 0x1b
        /*003e*/ 	.short	0x00ff


	//----- nvinfo : EIATTR_MERCURY_ISA_VERSION
	.align		4
        /*0040*/ 	.byte	0x03, 0x5f
        /*0042*/ 	.short	0x0101


	//----- nvinfo : EIATTR_VRC_CTA_INIT_COUNT
	.align		4
        /*0044*/ 	.byte	0x02, 0x4a
	.zero		1
	.zero		1


	//----- nvinfo : EIATTR_EXIT_INSTR_OFFSETS
	.align		4
        /*0048*/ 	.byte	0x04, 0x1c
        /*004a*/ 	.short	(.L_21 - .L_20)


	//   ....[0]....
.L_20:
        /*004c*/ 	.word	0x00000190


	//----- nvinfo : EIATTR_CBANK_PARAM_SIZE
	.align		4
.L_21:
        /*0050*/ 	.byte	0x03, 0x19
        /*0052*/ 	.short	0x0018


	//----- nvinfo : EIATTR_PARAM_CBANK
	.align		4
        /*0054*/ 	.byte	0x04, 0x0a
        /*0056*/ 	.short	(.L_23 - .L_22)
	.align		4
.L_22:
        /*0058*/ 	.word	index@(.nv.constant0._Z14suma_2_enterosPiS_S_)
        /*005c*/ 	.short	0x0380
        /*005e*/ 	.short	0x0018


	//----- nvinfo : EIATTR_SW_WAR
	.align		4
.L_23:
        /*0060*/ 	.byte	0x04, 0x36
        /*0062*/ 	.short	(.L_25 - .L_24)
.L_24:
        /*0064*/ 	.word	0x00000008
.L_25:


//--------------------- .nv.info._Z7IntProdPiS_S_ --------------------------
	.section	.nv.info._Z7IntProdPiS_S_,"",@"SHT_CUDA_INFO"
	.sectionflags	@""
	.align	4


	//----- nvinfo : EIATTR_CUDA_API_VERSION
	.align		4
        /*0000*/ 	.byte	0x04, 0x37
        /*0002*/ 	.short	(.L_27 - .L_26)
.L_26:
        /*0004*/ 	.word	0x00000082


	//----- nvinfo : EIATTR_KPARAM_INFO
	.align		4
.L_27:
        /*0008*/ 	.byte	0x04, 0x17
        /*000a*/ 	.short	(.L_29 - .L_28)
.L_28:
        /*000c*/ 	.word	0x00000000
        /*0010*/ 	.short	0x0002
        /*0012*/ 	.short	0x0010
        /*0014*/ 	.byte	0x00, 0xf5, 0x21, 0x00


	//----- nvinfo : EIATTR_KPARAM_INFO
	.align		4
.L_29:
        /*0018*/ 	.byte	0x04, 0x17
        /*001a*/ 	.short	(.L_31 - .L_30)
.L_30:
        /*001c*/ 	.word	0x00000000
        /*0020*/ 	.short	0x0001
        /*0022*/ 	.short	0x0008
        /*0024*/ 	.byte	0x00, 0xf5, 0x21, 0x00


	//----- nvinfo : EIATTR_KPARAM_INFO
	.align		4
.L_31:
        /*0028*/ 	.byte	0x04, 0x17
        /*002a*/ 	.short	(.L_33 - .L_32)
.L_32:
        /*002c*/ 	.word	0x00000000
        /*0030*/ 	.short	0x0000
        /*0032*/ 	.short	0x0000
        /*0034*/ 	.byte	0x00, 0xf5, 0x21, 0x00


	//----- nvinfo : EIATTR_SPARSE_MMA_MASK
	.align		4
.L_33:
        /*0038*/ 	.byte	0x03, 0x50
        /*003a*/ 	.short	0x0000


	//----- nvinfo : EIATTR_MAXREG_COUNT
	.align		4
        /*003c*/ 	.byte	0x03, 0x1b
        /*003e*/ 	.short	0x00ff


	//----- nvinfo : EIATTR_NUM_BARRIERS
	.align		4
        /*0040*/ 	.byte	0x02, 0x4c
        /*0042*/ 	.byte	0x01
	.zero		1


	//----- nvinfo : EIATTR_MERCURY_ISA_VERSION
	.align		4
        /*0044*/ 	.byte	0x03, 0x5f
        /*0046*/ 	.short	0x0101


	//----- nvinfo : EIATTR_VRC_CTA_INIT_COUNT
	.align		4
        /*0048*/ 	.byte	0x02, 0x4a
	.zero		1
	.zero		1


	//----- nvinfo : EIATTR_EXIT_INSTR_OFFSETS
	.align		4
        /*004c*/ 	.byte	0x04, 0x1c
        /*004e*/ 	.short	(.L_35 - .L_34)


	//   ....[0]....
.L_34:
        /*0050*/ 	.word	0x000003d0


	//   ....[1]....
        /*0054*/ 	.word	0x00000430


	//----- nvinfo : EIATTR_CBANK_PARAM_SIZE
	.align		4
.L_35:
        /*0058*/ 	.byte	0x03, 0x19
        /*005a*/ 	.short	0x0018


	//----- nvinfo : EIATTR_PARAM_CBANK
	.align		4
        /*005c*/ 	.byte	0x04, 0x0a
        /*005e*/ 	.short	(.L_37 - .L_36)
	.align		4
.L_36:
        /*0060*/ 	.word	index@(.nv.constant0._Z7IntProdPiS_S_)
        /*0064*/ 	.short	0x0380
        /*0066*/ 	.short	0x0018


	//----- nvinfo : EIATTR_SW_WAR
	.align		4
.L_37:
        /*0068*/ 	.byte	0x04, 0x36
        /*006a*/ 	.short	(.L_39 - .L_38)
.L_38:
        /*006c*/ 	.word	0x00000008
.L_39:


//--------------------- .nv.callgraph             --------------------------
	.section	.nv.callgraph,"",@"SHT_CUDA_CALLGRAPH"
	.align	4
	.sectionentsize	8
	.align		4
        /*0000*/ 	.word	0x00000000
	.align		4
        /*0004*/ 	.word	0xffffffff
	.align		4
        /*0008*/ 	.word	0x00000000
	.align		4
        /*000c*/ 	.word	0xfffffffe
	.align		4
        /*0010*/ 	.word	0x00000000
	.align		4
        /*0014*/ 	.word	0xfffffffd
	.align		4
        /*0018*/ 	.word	0x00000000
	.align		4
        /*001c*/ 	.word	0xfffffffc


//--------------------- .text._Z14suma_2_enterosPiS_S_ --------------------------
	.section	.text._Z14suma_2_enterosPiS_S_,"ax",@progbits
	.align	128
        .global         _Z14suma_2_enterosPiS_S_
        .type           _Z14suma_2_enterosPiS_S_,@function
        .size           _Z14suma_2_enterosPiS_S_,(.L_x_2 - _Z14suma_2_enterosPiS_S_)
        .other          _Z14suma_2_enterosPiS_S_,@"STO_CUDA_ENTRY STV_DEFAULT"
_Z14suma_2_enterosPiS_S_:
.text._Z14suma_2_enterosPiS_S_:
[----:B------:R-:W-:Y:S01]  /*0000*/  LDC R1, c[0x0][0x37c] ;  /* 0x0000df00ff017b82 */ /* 0x000fe20000000800 */
[----:B------:R-:W0:Y:S07]  /*0010*/  S2R R7, SR_TID.Z ;  /* 0x0000000000077919 */ /* 0x000e2e0000002300 */
[----:B------:R-:W-:Y:S01]  /*0020*/  S2UR UR4, SR_CTAID.Y ;  /* 0x00000000000479c3 */ /* 0x000fe20000002600 */
[----:B------:R-:W1:Y:S01]  /*0030*/  LDCU UR5, c[0x0][0x370] ;  /* 0x00006e00ff0577ac */ /* 0x000e620008000800 */
[----:B------:R-:W2:Y:S01]  /*0040*/  S2R R9, SR_TID.Y ;  /* 0x0000000000097919 */ /* 0x000ea20000002200 */
[----:B------:R-:W3:Y:S05]  /*0050*/  S2R R11, SR_TID.X ;  /* 0x00000000000b7919 */ /* 0x000eea0000002100 */
[----:B------:R-:W1:Y:S08]  /*0060*/  S2UR UR6, SR_CTAID.X ;  /* 0x00000000000679c3 */ /* 0x000e700000002500 */
[----:B------:R-:W0:Y:S01]  /*0070*/  LDC R0, c[0x0][0x368] ;  /* 0x0000da00ff007b82 */ /* 0x000e220000000800 */
[----:B------:R-:W2:Y:S01]  /*0080*/  LDCU UR8, c[0x0][0x364] ;  /* 0x00006c80ff0877ac */ /* 0x000ea20008000800 */
[----:B------:R-:W3:Y:S06]  /*0090*/  LDCU UR9, c[0x0][0x360] ;  /* 0x00006c00ff0977ac */ /* 0x000eec0008000800 */
[----:B------:R-:W4:Y:S08]  /*00a0*/  LDC.64 R2, c[0x0][0x380] ;  /* 0x0000e000ff027b82 */ /* 0x000f300000000a00 */
[----:B------:R-:W5:Y:S01]  /*00b0*/  LDC.64 R4, c[0x0][0x388] ;  /* 0x0000e200ff047b82 */ /* 0x000f620000000a00 */
[----:B-1----:R-:W-:Y:S01]  /*00c0*/  UIMAD UR4, UR4, UR5, UR6 ;  /* 0x00000005040472a4 */ /* 0x002fe2000f8e0206 */
[----:B------:R-:W1:Y:S05]  /*00d0*/  LDCU.64 UR6, c[0x0][0x358] ;  /* 0x00006b00ff0677ac */ /* 0x000e6a0008000a00 */
[----:B0-----:R-:W-:-:S02]  /*00e0*/  IMAD R0, R0, UR4, R7 ;  /* 0x0000000400007c24 */ /* 0x001fc4000f8e0207 */
[----:B------:R-:W0:Y:S02]  /*00f0*/  LDC.64 R6, c[0x0][0x390] ;  /* 0x0000e400ff067b82 */ /* 0x000e240000000a00 */
[----:B--2---:R-:W-:-:S04]  /*0100*/  IMAD R0, R0, UR8, R9 ;  /* 0x0000000800007c24 */ /* 0x004fc8000f8e0209 */
[----:B---3--:R-:W-:-:S04]  /*0110*/  IMAD R9, R0, UR9, R11 ;  /* 0x0000000900097c24 */ /* 0x008fc8000f8e020b */
[----:B----4-:R-:W-:-:S04]  /*0120*/  IMAD.WIDE R2, R9, 0x4, R2 ;  /* 0x0000000409027825 */ /* 0x010fc800078e0202 */
[C---:B-----5:R-:W-:Y:S02]  /*0130*/  IMAD.WIDE R4, R9.reuse, 0x4, R4 ;  /* 0x0000000409047825 */ /* 0x060fe400078e0204 */
[----:B-1----:R-:W2:Y:S04]  /*0140*/  LDG.E R2, desc[UR6][R2.64] ;  /* 0x0000000602027981 */ /* 0x002ea8000c1e1900 */
[----:B------:R-:W2:Y:S01]  /*0150*/  LDG.E R5, desc[UR6][R4.64] ;  /* 0x0000000604057981 */ /* 0x000ea2000c1e1900 */
[----:B0-----:R-:W-:Y:S01]  /*0160*/  IMAD.WIDE R6, R9, 0x4, R6 ;  /* 0x0000000409067825 */ /* 0x001fe200078e0206 */
[----:B--2---:R-:W-:-:S05]  /*0170*/  IADD3 R9, PT, PT, R2, R5, RZ ;  /* 0x0000000502097210 */ /* 0x004fca0007ffe0ff */
[----:B------:R-:W-:Y:S01]  /*0180*/  STG.E desc[UR6][R6.64], R9 ;  /* 0x0000000906007986 */ /* 0x000fe2000c101906 */
[----:B------:R-:W-:Y:S05]  /*0190*/  EXIT ;  /* 0x000000000000794d */ /* 0x000fea0003800000 */
.L_x_0:
[----:B------:R-:W-:-:S00]  /*01a0*/  BRA `(.L_x_0) ;  /* 0xfffffffc00fc7947 */ /* 0x000fc0000383ffff */
[----:B------:R-:W-:-:S00]  /*01b0*/  NOP ;  /* 0x0000000000007918 */ /* 0x000fc00000000000 */
        /* <DEDUP_REMOVED lines=12> */
.L_x_2:


//--------------------- .text._Z7IntProdPiS_S_    --------------------------
	.section	.text._Z7IntProdPiS_S_,"ax",@progbits
	.align	128
        .global         _Z7IntProdPiS_S_
        .type           _Z7IntProdPiS_S_,@function
        .size           _Z7IntProdPiS_S_,(.L_x_3 - _Z7IntProdPiS_S_)
        .other          _Z7IntProdPiS_S_,@"STO_CUDA_ENTRY STV_DEFAULT"
_Z7IntProdPiS_S_:
.text._Z7IntProdPiS_S_:
[----:B------:R-:W-:Y:S01]  /*0000*/  LDC R1, c[0x0][0x37c] ;  /* 0x0000df00ff017b82 */ /* 0x000fe20000000800 */
[----:B------:R-:W0:Y:S07]  /*0010*/  S2R R0, SR_CTAID.X ;  /* 0x0000000000007919 */ /* 0x000e2e0000002500 */
[----:B------:R-:W1:Y:S01]  /*0020*/  LDC.64 R4, c[0x0][0x388] ;  /* 0x0000e200ff047b82 */ /* 0x000e620000000a00 */
[----:B------:R-:W0:Y:S01]  /*0030*/  LDCU UR4, c[0x0][0x360] ;  /* 0x00006c00ff0477ac */ /* 0x000e220008000800 */
[----:B------:R-:W0:Y:S01]  /*0040*/  S2R R3, SR_TID.X ;  /* 0x0000000000037919 */ /* 0x000e220000002100 */
[----:B------:R-:W2:Y:S01]  /*0050*/  LDCU.64 UR6, c[0x0][0x358] ;  /* 0x00006b00ff0677ac */ /* 0x000ea20008000a00 */
[----:B0-----:R-:W-:-:S04]  /*0060*/  IMAD R7, R0, UR4, R3 ;  /* 0x0000000400077c24 */ /* 0x001fc8000f8e0203 */
[----:B-1----:R-:W-:-:S06]  /*0070*/  IMAD.WIDE R4, R7, 0x4, R4 ;  /* 0x0000000407047825 */ /* 0x002fcc00078e0204 */
[----:B--2---:R-:W2:Y:S01]  /*0080*/  LDG.E R4, desc[UR6][R4.64] ;  /* 0x0000000604047981 */ /* 0x004ea2000c1e1900 */
[----:B------:R-:W0:Y:S01]  /*0090*/  S2UR UR5, SR_CgaCtaId ;  /* 0x00000000000579c3 */ /* 0x000e220000008800 */
[----:B------:R-:W-:Y:S01]  /*00a0*/  UMOV UR4, 0x400 ;  /* 0x0000040000047882 */ /* 0x000fe20000000000 */
[----:B------:R-:W-:Y:S01]  /*00b0*/  ISETP.NE.AND P0, PT, R3, RZ, PT ;  /* 0x000000ff0300720c */ /* 0x000fe20003f05270 */
[----:B0-----:R-:W-:-:S06]  /*00c0*/  ULEA UR4, UR5, UR4, 0x18 ;  /* 0x0000000405047291 */ /* 0x001fcc000f8ec0ff */
[----:B------:R-:W-:Y:S01]  /*00d0*/  LEA R2, R3, UR4, 0x3 ;  /* 0x0000000403027c11 */ /* 0x000fe2000f8e18ff */
[----:B--2---:R-:W0:Y:S04]  /*00e0*/  I2F.F64 R6, R4 ;  /* 0x0000000400067312 */ /* 0x004e280000201c00 */
[----:B0-----:R-:W-:Y:S01]  /*00f0*/  STS.64 [R2], R6 ;  /* 0x0000000602007388 */ /* 0x001fe20000000a00 */
[----:B------:R-:W-:Y:S06]  /*0100*/  BAR.SYNC.DEFER_BLOCKING 0x0 ;  /* 0x0000000000007b1d */ /* 0x000fec0000010000 */
[----:B------:R-:W-:Y:S04]  /*0110*/  LDS.64 R8, [R2+0x800] ;  /* 0x0008000002087984 */ /* 0x000fe80000000a00 */
[----:B------:R-:W0:Y:S02]  /*0120*/  LDS.64 R10, [R2] ;  /* 0x00000000020a7984 */ /* 0x000e240000000a00 */
[----:B0-----:R-:W-:-:S07]  /*0130*/  DADD R8, R8, R10 ;  /* 0x0000000008087229 */ /* 0x001fce000000000a */
[----:B------:R-:W-:Y:S01]  /*0140*/  STS.64 [R2], R8 ;  /* 0x0000000802007388 */ /* 0x000fe20000000a00 */
        /* <DEDUP_REMOVED lines=39> */
[----:B------:R0:W-:Y:S01]  /*03c0*/  STS.64 [R2], R6 ;  /* 0x0000000602007388 */ /* 0x0001e20000000a00 */
[----:B------:R-:W-:Y:S05]  /*03d0*/  @P0 EXIT ;  /* 0x000000000000094d */ /* 0x000fea0003800000 */
[----:B0-----:R-:W0:Y:S01]  /*03e0*/  LDS.64 R2, [UR4] ;  /* 0x00000004ff027984 */ /* 0x001e220008000a00 */
[----:B------:R-:W1:Y:S02]  /*03f0*/  LDC.64 R4, c[0x0][0x380] ;  /* 0x0000e000ff047b82 */ /* 0x000e640000000a00 */
[----:B-1----:R-:W-:Y:S01]  /*0400*/  IMAD.WIDE.U32 R4, R0, 0x4, R4 ;  /* 0x0000000400047825 */ /* 0x002fe200078e0004 */
[----:B0-----:R-:W0:Y:S04]  /*0410*/  F2I.F64.TRUNC R3, R2 ;  /* 0x0000000200037311 */ /* 0x001e28000030d100 */
[----:B0-----:R-:W-:Y:S01]  /*0420*/  STG.E desc[UR6][R4.64], R3 ;  /* 0x0000000304007986 */ /* 0x001fe2000c101906 */
[----:B------:R-:W-:Y:S05]  /*0430*/  EXIT ;  /* 0x000000000000794d */ /* 0x000fea0003800000 */
.L_x_1:
        /* <DEDUP_REMOVED lines=12> */
.L_x_3:


//--------------------- .nv.shared.reserved.0     --------------------------
	.section	.nv.shared.reserved.0,"aw",@nobits
	.weak		__nv_reservedSMEM_offset_0_alias
	.size		__nv_reservedSMEM_offset_0_alias, 0, 64
	.other		__nv_reservedSMEM_offset_0_alias,@"STO_CUDA_RESERVED_SHARED STV_DEFAULT"
__nv_reservedSMEM_offset_0_alias:
	.zero		0
	.zero		64


//--------------------- .nv.shared._Z7IntProdPiS_S_ --------------------------
	.section	.nv.shared._Z7IntProdPiS_S_,"aw",@nobits
	.sectionflags	@""
	.align	8
.nv.shared._Z7IntProdPiS_S_:
	.zero		5120


//--------------------- .nv.constant0._Z14suma_2_enterosPiS_S_ --------------------------
	.section	.nv.constant0._Z14suma_2_enterosPiS_S_,"a",@progbits
	.sectionflags	@""
	.align	4
.nv.constant0._Z14suma_2_enterosPiS_S_:
	.zero		920


//--------------------- .nv.constant0._Z7IntProdPiS_S_ --------------------------
	.section	.nv.constant0._Z7IntProdPiS_S_,"a",@progbits
	.sectionflags	@""
	.align	4
.nv.constant0._Z7IntProdPiS_S_:
	.zero		920


//--------------------- SYMBOLS --------------------------

	.type		.nv.reservedSmem.offset0,@object
	.size		.nv.reservedSmem.offset0,0x4
	.type		.nv.reservedSmem.cap,@object
	.size		.nv.reservedSmem.cap,0x4
